	.headerflags	@"EF_CUDA_TEXMODE_UNIFIED EF_CUDA_64BIT_ADDRESS EF_CUDA_ACCELERATORS EF_CUDA_SM90 EF_CUDA_VIRTUAL_SM(EF_CUDA_SM90)"
	.elftype	@"ET_EXEC"


//--------------------- .nv.info                  --------------------------
	.section	.nv.info,"",@"SHT_CUDA_INFO"
	.align	4


	//----- nvinfo : EIATTR_REGCOUNT
	.align		4
        /*0000*/ 	.byte	0x04, 0x2f
        /*0002*/ 	.short	(.L_3 - .L_2)
	.align		4
.L_2:
        /*0004*/ 	.word	index@(triton_poi_fused__native_batch_norm_legit_no_training_relu_51)
        /*0008*/ 	.word	0x00000020


	//----- nvinfo : EIATTR_MIN_STACK_SIZE
	.align		4
.L_3:
        /*000c*/ 	.byte	0x04, 0x12
        /*000e*/ 	.short	(.L_5 - .L_4)
	.align		4
.L_4:
        /*0010*/ 	.word	index@(triton_poi_fused__native_batch_norm_legit_no_training_relu_51)
        /*0014*/ 	.word	0x00000000


	//----- nvinfo : EIATTR_FRAME_SIZE
	.align		4
.L_5:
        /*0018*/ 	.byte	0x04, 0x11
        /*001a*/ 	.short	(.L_7 - .L_6)
	.align		4
.L_6:
        /*001c*/ 	.word	index@(triton_poi_fused__native_batch_norm_legit_no_training_relu_51)
        /*0020*/ 	.word	0x00000000


	//----- nvinfo : EIATTR_MIN_STACK_SIZE
	.align		4
.L_7:
        /*0024*/ 	.byte	0x04, 0x12
        /*0026*/ 	.short	(.L_9 - .L_8)
	.align		4
.L_8:
        /*0028*/ 	.word	index@(triton_poi_fused__native_batch_norm_legit_no_training_relu_51)
        /*002c*/ 	.word	0x00000000
.L_9:


//--------------------- .nv.info.triton_poi_fused__native_batch_norm_legit_no_training_relu_51 --------------------------
	.section	.nv.info.triton_poi_fused__native_batch_norm_legit_no_training_relu_51,"",@"SHT_CUDA_INFO"
	.sectionflags	@""
	.align	4


	//----- nvinfo : EIATTR_CUDA_API_VERSION
	.align		4
        /*0000*/ 	.byte	0x04, 0x37
        /*0002*/ 	.short	(.L_11 - .L_10)
.L_10:
        /*0004*/ 	.word	0x0000007c


	//----- nvinfo : EIATTR_KPARAM_INFO
	.align		4
.L_11:
        /*0008*/ 	.byte	0x04, 0x17
        /*000a*/ 	.short	(.L_13 - .L_12)
.L_12:
        /*000c*/ 	.word	0x00000000
        /*0010*/ 	.short	0x0007
        /*0012*/ 	.short	0x0034
        /*0014*/ 	.byte	0x00, 0xf0, 0x11, 0x00


	//----- nvinfo : EIATTR_KPARAM_INFO
	.align		4
.L_13:
        /*0018*/ 	.byte	0x04, 0x17
        /*001a*/ 	.short	(.L_15 - .L_14)
.L_14:
        /*001c*/ 	.word	0x00000000
        /*0020*/ 	.short	0x0006
        /*0022*/ 	.short	0x0030
        /*0024*/ 	.byte	0x00, 0xf0, 0x11, 0x00


	//----- nvinfo : EIATTR_KPARAM_INFO
	.align		4
.L_15:
        /*0028*/ 	.byte	0x04, 0x17
        /*002a*/ 	.short	(.L_17 - .L_16)
.L_16:
        /*002c*/ 	.word	0x00000000
        /*0030*/ 	.short	0x0005
        /*0032*/ 	.short	0x0028
        /*0034*/ 	.byte	0x00, 0xf4, 0x21, 0x00


	//----- nvinfo : EIATTR_KPARAM_INFO
	.align		4
.L_17:
        /*0038*/ 	.byte	0x04, 0x17
        /*003a*/ 	.short	(.L_19 - .L_18)
.L_18:
        /*003c*/ 	.word	0x00000000
        /*0040*/ 	.short	0x0004
        /*0042*/ 	.short	0x0020
        /*0044*/ 	.byte	0x00, 0xf4, 0x21, 0x00


	//----- nvinfo : EIATTR_KPARAM_INFO
	.align		4
.L_19:
        /*0048*/ 	.byte	0x04, 0x17
        /*004a*/ 	.short	(.L_21 - .L_20)
.L_20:
        /*004c*/ 	.word	0x00000000
        /*0050*/ 	.short	0x0003
        /*0052*/ 	.short	0x0018
        /*0054*/ 	.byte	0x00, 0xf4, 0x21, 0x00


	//----- nvinfo : EIATTR_KPARAM_INFO
	.align		4
.L_21:
        /*0058*/ 	.byte	0x04, 0x17
        /*005a*/ 	.short	(.L_23 - .L_22)
.L_22:
        /*005c*/ 	.word	0x00000000
        /*0060*/ 	.short	0x0002
        /*0062*/ 	.short	0x0010
        /*0064*/ 	.byte	0x00, 0xf4, 0x21, 0x00


	//----- nvinfo : EIATTR_KPARAM_INFO
	.align		4
.L_23:
        /*0068*/ 	.byte	0x04, 0x17
        /*006a*/ 	.short	(.L_25 - .L_24)
.L_24:
        /*006c*/ 	.word	0x00000000
        /*0070*/ 	.short	0x0001
        /*0072*/ 	.short	0x0008
        /*0074*/ 	.byte	0x00, 0xf4, 0x21, 0x00


	//----- nvinfo : EIATTR_KPARAM_INFO
	.align		4
.L_25:
        /*0078*/ 	.byte	0x04, 0x17
        /*007a*/ 	.short	(.L_27 - .L_26)
.L_26:
        /*007c*/ 	.word	0x00000000
        /*0080*/ 	.short	0x0000
        /*0082*/ 	.short	0x0000
        /*0084*/ 	.byte	0x00, 0xf4, 0x21, 0x00


	//----- nvinfo : EIATTR_SPARSE_MMA_MASK
	.align		4
.L_27:
        /*0088*/ 	.byte	0x03, 0x50
        /*008a*/ 	.short	0x0000


	//----- nvinfo : EIATTR_MAXREG_COUNT
	.align		4
        /*008c*/ 	.byte	0x03, 0x1b
        /*008e*/ 	.short	0x00ff


	//----- nvinfo : EIATTR_EXIT_INSTR_OFFSETS
	.align		4
        /*0090*/ 	.byte	0x04, 0x1c
        /*0092*/ 	.short	(.L_29 - .L_28)


	//   ....[0]....
.L_28:
        /*0094*/ 	.word	0x000008f0


	//   ....[1]....
        /*0098*/ 	.word	0x00000940


	//----- nvinfo : EIATTR_REQNTID
	.align		4
.L_29:
        /*009c*/ 	.byte	0x04, 0x10
        /*009e*/ 	.short	(.L_31 - .L_30)
.L_30:
        /*00a0*/ 	.word	0x00000080
        /*00a4*/ 	.word	0x00000001
        /*00a8*/ 	.word	0x00000001


	//----- nvinfo : EIATTR_CBANK_PARAM_SIZE
	.align		4
.L_31:
        /*00ac*/ 	.byte	0x03, 0x19
        /*00ae*/ 	.short	0x0038


	//----- nvinfo : EIATTR_PARAM_CBANK
	.align		4
        /*00b0*/ 	.byte	0x04, 0x0a
        /*00b2*/ 	.short	(.L_33 - .L_32)
	.align		4
.L_32:
        /*00b4*/ 	.word	index@(.nv.constant0.triton_poi_fused__native_batch_norm_legit_no_training_relu_51)
        /*00b8*/ 	.short	0x0210
        /*00ba*/ 	.short	0x0038


	//----- nvinfo : EIATTR_SW_WAR
	.align		4
.L_33:
        /*00bc*/ 	.byte	0x04, 0x36
        /*00be*/ 	.short	(.L_35 - .L_34)
.L_34:
        /*00c0*/ 	.word	0x00000008
.L_35:


//--------------------- .nv.callgraph             --------------------------
	.section	.nv.callgraph,"",@"SHT_CUDA_CALLGRAPH"
	.align	4
	.sectionentsize	8
	.align		4
        /*0000*/ 	.word	0x00000000
	.align		4
        /*0004*/ 	.word	0xffffffff
	.align		4
        /*0008*/ 	.word	0x00000000
	.align		4
        /*000c*/ 	.word	0xfffffffe
	.align		4
        /*0010*/ 	.word	0x00000000
	.align		4
        /*0014*/ 	.word	0xfffffffd
	.align		4
        /*0018*/ 	.word	0x00000000
	.align		4
        /*001c*/ 	.word	0xfffffffc


//--------------------- .nv.constant4             --------------------------
	.section	.nv.constant4,"a",@progbits
	.align	8
	.align		8
.nv.constant4:
        /*0000*/ 	.dword	_$_str
	.align		8
        /*0008*/ 	.dword	_$_str_$_2


//--------------------- .text.triton_poi_fused__native_batch_norm_legit_no_training_relu_51 --------------------------
	.section	.text.triton_poi_fused__native_batch_norm_legit_no_training_relu_51,"ax",@progbits
	.sectionflags	@"SHF_BARRIERS=1"
	.align	128
        .global         triton_poi_fused__native_batch_norm_legit_no_training_relu_51
        .type           triton_poi_fused__native_batch_norm_legit_no_training_relu_51,@function
        .size           triton_poi_fused__native_batch_norm_legit_no_training_relu_51,(.L_x_1 - triton_poi_fused__native_batch_norm_legit_no_training_relu_51)
        .other          triton_poi_fused__native_batch_norm_legit_no_training_relu_51,@"STO_CUDA_ENTRY STV_DEFAULT"
triton_poi_fused__native_batch_norm_legit_no_training_relu_51:
.text.triton_poi_fused__native_batch_norm_legit_no_training_relu_51:
[----:B------:R-:W0:Y:S01]  /*0000*/  LDC R1, c[0x0][0x28] ;  /* 0x00000a00ff017b82 */ /* 0x000e220000000800 */
[----:B------:R-:W1:Y:S07]  /*0010*/  S2R R25, SR_TID.X ;  /* 0x0000000000197919 */ /* 0x000e6e0000002100 */
[----:B------:R-:W2:Y:S01]  /*0020*/  LDC.64 R10, c[0x0][0x220] ;  /* 0x00008800ff0a7b82 */ /* 0x000ea20000000a00 */
[----:B------:R-:W-:Y:S01]  /*0030*/  CS2R R6, SRZ ;  /* 0x0000000000067805 */ /* 0x000fe2000001ff00 */
[----:B------:R-:W-:Y:S01]  /*0040*/  ULDC.64 UR6, c[0x0][0x208] ;  /* 0x0000820000067ab9 */ /* 0x000fe20000000a00 */
[----:B------:R-:W3:Y:S01]  /*0050*/  S2R R24, SR_CTAID.Y ;  /* 0x0000000000187919 */ /* 0x000ee20000002600 */
[----:B------:R-:W4:Y:S04]  /*0060*/  S2R R0, SR_CTAID.X ;  /* 0x0000000000007919 */ /* 0x000f280000002500 */
[----:B------:R-:W5:Y:S08]  /*0070*/  LDC.64 R22, c[0x0][0x210] ;  /* 0x00008400ff167b82 */ /* 0x000f700000000a00 */
[----:B------:R-:W4:Y:S01]  /*0080*/  LDC.64 R16, c[0x0][0x218] ;  /* 0x00008600ff107b82 */ /* 0x000f220000000a00 */
[----:B------:R-:W-:-:S02]  /*0090*/  CS2R R12, SRZ ;  /* 0x00000000000c7805 */ /* 0x000fc4000001ff00 */
[----:B------:R-:W-:-:S05]  /*00a0*/  CS2R R14, SRZ ;  /* 0x00000000000e7805 */ /* 0x000fca000001ff00 */
[----:B------:R-:W5:Y:S01]  /*00b0*/  LDC.64 R26, c[0x0][0x228] ;  /* 0x00008a00ff1a7b82 */ /* 0x000f620000000a00 */
[----:B-1----:R-:W-:-:S07]  /*00c0*/  IMAD.SHL.U32 R25, R25, 0x4, RZ ;  /* 0x0000000419197824 */ /* 0x002fce00078e00ff */
[----:B------:R-:W1:Y:S01]  /*00d0*/  LDC.64 R20, c[0x0][0x230] ;  /* 0x00008c00ff147b82 */ /* 0x000e620000000a00 */
[----:B---3--:R-:W-:Y:S01]  /*00e0*/  IMAD.SHL.U32 R24, R24, 0x200, RZ ;  /* 0x0000020018187824 */ /* 0x008fe200078e00ff */
[----:B------:R-:W-:-:S04]  /*00f0*/  LOP3.LUT R25, R25, 0x1fc, RZ, 0xc0, !PT ;  /* 0x000001fc19197812 */ /* 0x000fc800078ec0ff */
[----:B------:R-:W-:-:S04]  /*0100*/  LOP3.LUT R2, R24, R25, RZ, 0xfc, !PT ;  /* 0x0000001918027212 */ /* 0x000fc800078efcff */
[C---:B------:R-:W-:Y:S01]  /*0110*/  ISETP.GE.AND P2, PT, R2.reuse, 0xd00, PT ;  /* 0x00000d000200780c */ /* 0x040fe20003f46270 */
[----:B------:R-:W-:-:S05]  /*0120*/  IMAD.HI R3, R2, 0x4ec4ec4f, RZ ;  /* 0x4ec4ec4f02037827 */ /* 0x000fca00078e02ff */
[----:B------:R-:W-:-:S04]  /*0130*/  SHF.R.U32.HI R4, RZ, 0x1f, R3 ;  /* 0x0000001fff047819 */ /* 0x000fc80000011603 */
[----:B------:R-:W-:Y:S02]  /*0140*/  LEA.HI.SX32 R9, R3, R4, 0x18 ;  /* 0x0000000403097211 */ /* 0x000fe400078fc2ff */
[----:B------:R-:W-:-:S03]  /*0150*/  CS2R R4, SRZ ;  /* 0x0000000000047805 */ /* 0x000fc6000001ff00 */
[----:B------:R-:W-:-:S04]  /*0160*/  IMAD R3, R9, -0x340, R2 ;  /* 0xfffffcc009037824 */ /* 0x000fc800078e0202 */
[----:B--2---:R-:W-:-:S05]  /*0170*/  IMAD.WIDE R10, R3, 0x4, R10 ;  /* 0x00000004030a7825 */ /* 0x004fca00078e020a */
[----:B------:R2:W3:Y:S01]  /*0180*/  @!P2 LDG.E.EL.128 R4, desc[UR6][R10.64] ;  /* 0x000000060a04a981 */ /* 0x0004e2000c2e1d00 */
[C---:B----4-:R-:W-:Y:S01]  /*0190*/  ISETP.GE.AND P0, PT, R0.reuse, 0x10, PT ;  /* 0x000000100000780c */ /* 0x050fe20003f06270 */
[----:B------:R-:W-:Y:S02]  /*01a0*/  IMAD R8, R0, 0x340, R3 ;  /* 0x0000034000087824 */ /* 0x000fe400078e0203 */
[----:B0-----:R-:W-:Y:S01]  /*01b0*/  IMAD.WIDE R28, R3, 0x4, R16 ;  /* 0x00000004031c7825 */ /* 0x001fe200078e0210 */
[----:B------:R-:W-:-:S03]  /*01c0*/  ISETP.LT.AND P1, PT, R2, 0xd00, !P0 ;  /* 0x00000d000200780c */ /* 0x000fc60004721270 */
[----:B------:R-:W-:Y:S01]  /*01d0*/  IMAD R9, R9, 0x3400, R8 ;  /* 0x0000340009097824 */ /* 0x000fe200078e0208 */
[----:B--2---:R-:W-:-:S03]  /*01e0*/  CS2R R10, SRZ ;  /* 0x00000000000a7805 */ /* 0x004fc6000001ff00 */
[----:B-----5:R-:W-:Y:S01]  /*01f0*/  IMAD.WIDE R22, R9, 0x4, R22 ;  /* 0x0000000409167825 */ /* 0x020fe200078e0216 */
[----:B------:R-:W-:-:S05]  /*0200*/  CS2R R8, SRZ ;  /* 0x0000000000087805 */ /* 0x000fca000001ff00 */
[----:B------:R0:W2:Y:S04]  /*0210*/  @P1 LDG.E.EL.128 R12, desc[UR6][R22.64] ;  /* 0x00000006160c1981 */ /* 0x0000a8000c2e1d00 */
[----:B------:R-:W2:Y:S01]  /*0220*/  @!P2 LDG.E.EL.128 R8, desc[UR6][R28.64] ;  /* 0x000000061c08a981 */ /* 0x000ea2000c2e1d00 */
[C---:B------:R-:W-:Y:S01]  /*0230*/  IMAD.WIDE R26, R3.reuse, 0x4, R26 ;  /* 0x00000004031a7825 */ /* 0x040fe200078e021a */
[----:B------:R-:W-:Y:S02]  /*0240*/  CS2R R16, SRZ ;  /* 0x0000000000107805 */ /* 0x000fe4000001ff00 */
[----:B------:R-:W-:Y:S01]  /*0250*/  CS2R R18, SRZ ;  /* 0x0000000000127805 */ /* 0x000fe2000001ff00 */
[----:B-1----:R-:W-:Y:S01]  /*0260*/  IMAD.WIDE R2, R3, 0x4, R20 ;  /* 0x0000000403027825 */ /* 0x002fe200078e0214 */
[----:B------:R-:W-:-:S02]  /*0270*/  CS2R R20, SRZ ;  /* 0x0000000000147805 */ /* 0x000fc4000001ff00 */
[----:B0-----:R-:W-:Y:S02]  /*0280*/  CS2R R22, SRZ ;  /* 0x0000000000167805 */ /* 0x001fe4000001ff00 */
[----:B------:R-:W4:Y:S04]  /*0290*/  @!P2 LDG.E.EL.128 R16, desc[UR6][R26.64] ;  /* 0x000000061a10a981 */ /* 0x000f28000c2e1d00 */
[----:B------:R0:W4:Y:S02]  /*02a0*/  @!P2 LDG.E.EL.128 R20, desc[UR6][R2.64] ;  /* 0x000000060214a981 */ /* 0x000124000c2e1d00 */
[----:B0-----:R-:W-:Y:S01]  /*02b0*/  IMAD.MOV.U32 R2, RZ, RZ, 0x3e800000 ;  /* 0x3e800000ff027424 */ /* 0x001fe200078e00ff */
[----:B------:R-:W0:Y:S01]  /*02c0*/  S2UR UR5, SR_CgaCtaId ;  /* 0x00000000000579c3 */ /* 0x000e220000008800 */
[----:B------:R-:W1:Y:S01]  /*02d0*/  S2R R3, SR_TID.X ;  /* 0x0000000000037919 */ /* 0x000e620000002100 */
[----:B------:R-:W-:-:S02]  /*02e0*/  UMOV UR4, 0x400 ;  /* 0x0000040000047882 */ /* 0x000fc40000000000 */
[----:B0-----:R-:W-:-:S06]  /*02f0*/  UPRMT UR4, UR5, 0x654, UR4 ;  /* 0x0000065405047896 */ /* 0x001fcc0008000004 */
[----:B------:R-:W-:Y:S01]  /*0300*/  LEA R25, R25, UR4, 0x3 ;  /* 0x0000000419197c11 */ /* 0x000fe2000f8e18ff */
[----:B---3--:R-:W-:Y:S01]  /*0310*/  FADD R5, R5, 9.9999997473787516356e-06 ;  /* 0x3727c5ac05057421 */ /* 0x008fe20000000000 */
[----:B------:R-:W-:Y:S01]  /*0320*/  FADD R4, R4, 9.9999997473787516356e-06 ;  /* 0x3727c5ac04047421 */ /* 0x000fe20000000000 */
[----:B------:R-:W-:-:S04]  /*0330*/  FADD R7, R7, 9.9999997473787516356e-06 ;  /* 0x3727c5ac07077421 */ /* 0x000fc80000000000 */
[----:B------:R-:W0:Y:S01]  /*0340*/  MUFU.SQRT R5, R5 ;  /* 0x0000000500057308 */ /* 0x000e220000002000 */
[----:B------:R-:W-:-:S07]  /*0350*/  FADD R6, R6, 9.9999997473787516356e-06 ;  /* 0x3727c5ac06067421 */ /* 0x000fce0000000000 */
[----:B------:R-:W3:Y:S08]  /*0360*/  MUFU.SQRT R4, R4 ;  /* 0x0000000400047308 */ /* 0x000ef00000002000 */
[----:B------:R-:W5:Y:S01]  /*0370*/  MUFU.SQRT R7, R7 ;  /* 0x0000000700077308 */ /* 0x000f620000002000 */
[----:B0-----:R-:W-:-:S07]  /*0380*/  FSETP.GT.AND P5, PT, R5, 8.50705917302346158658e+37, PT ;  /* 0x7e8000000500780b */ /* 0x001fce0003fa4000 */
[----:B------:R-:W0:Y:S01]  /*0390*/  MUFU.SQRT R6, R6 ;  /* 0x0000000600067308 */ /* 0x000e220000002000 */
[----:B---3--:R-:W-:Y:S02]  /*03a0*/  FSETP.GT.AND P2, PT, R4, 8.50705917302346158658e+37, PT ;  /* 0x7e8000000400780b */ /* 0x008fe40003f44000 */
[----:B-----5:R-:W-:Y:S01]  /*03b0*/  FSETP.GT.AND P4, PT, R7, 8.50705917302346158658e+37, PT ;  /* 0x7e8000000700780b */ /* 0x020fe20003f84000 */
[----:B--2---:R-:W-:Y:S01]  /*03c0*/  FADD R8, -R8, R12 ;  /* 0x0000000c08087221 */ /* 0x004fe20000000100 */
[C---:B------:R-:W-:Y:S01]  /*03d0*/  FSETP.GEU.AND P1, PT, R5.reuse, 1.175494350822287508e-38, PT ;  /* 0x008000000500780b */ /* 0x040fe20003f2e000 */
[----:B------:R-:W-:Y:S01]  /*03e0*/  @P5 FMUL R5, R5, 0.25 ;  /* 0x3e80000005055820 */ /* 0x000fe20000400000 */
[----:B------:R-:W-:Y:S01]  /*03f0*/  FSEL R12, R2, 1, P5 ;  /* 0x3f800000020c7808 */ /* 0x000fe20002800000 */
[----:B------:R-:W-:Y:S01]  /*0400*/  FADD R10, -R10, R14 ;  /* 0x0000000e0a0a7221 */ /* 0x000fe20000000100 */
[----:B------:R-:W-:-:S05]  /*0410*/  FSETP.GEU.AND P3, PT, R4, 1.175494350822287508e-38, PT ;  /* 0x008000000400780b */ /* 0x000fca0003f6e000 */
[----:B------:R-:W-:Y:S01]  /*0420*/  @P2 FMUL R4, R4, 0.25 ;  /* 0x3e80000004042820 */ /* 0x000fe20000400000 */
[----:B0-----:R-:W-:Y:S01]  /*0430*/  FSETP.GT.AND P5, PT, R6, 8.50705917302346158658e+37, PT ;  /* 0x7e8000000600780b */ /* 0x001fe20003fa4000 */
[----:B------:R-:W-:Y:S01]  /*0440*/  FADD R9, -R9, R13 ;  /* 0x0000000d09097221 */ /* 0x000fe20000000100 */
[C---:B------:R-:W-:Y:S02]  /*0450*/  FSEL R14, R2.reuse, 1, P2 ;  /* 0x3f800000020e7808 */ /* 0x040fe40001000000 */
[C---:B------:R-:W-:Y:S01]  /*0460*/  FSETP.GEU.AND P2, PT, R7.reuse, 1.175494350822287508e-38, PT ;  /* 0x008000000700780b */ /* 0x040fe20003f4e000 */
[----:B------:R-:W-:Y:S01]  /*0470*/  @P4 FMUL R7, R7, 0.25 ;  /* 0x3e80000007074820 */ /* 0x000fe20000400000 */
[----:B------:R-:W-:Y:S02]  /*0480*/  FSEL R13, R2, 1, P4 ;  /* 0x3f800000020d7808 */ /* 0x000fe40002000000 */
[----:B------:R-:W-:Y:S01]  /*0490*/  FSETP.GEU.AND P4, PT, R6, 1.175494350822287508e-38, PT ;  /* 0x008000000600780b */ /* 0x000fe20003f8e000 */
[----:B------:R-:W-:-:S04]  /*04a0*/  @!P1 FMUL R5, R5, 16777216 ;  /* 0x4b80000005059820 */ /* 0x000fc80000400000 */
[----:B------:R-:W-:Y:S01]  /*04b0*/  @P5 FMUL R6, R6, 0.25 ;  /* 0x3e80000006065820 */ /* 0x000fe20000400000 */
[----:B------:R-:W-:Y:S01]  /*04c0*/  @!P3 FMUL R4, R4, 16777216 ;  /* 0x4b8000000404b820 */ /* 0x000fe20000400000 */
[----:B------:R-:W0:Y:S02]  /*04d0*/  MUFU.RCP R5, R5 ;  /* 0x0000000500057308 */ /* 0x000e240000001000 */
[----:B------:R-:W-:-:S04]  /*04e0*/  @!P2 FMUL R7, R7, 16777216 ;  /* 0x4b8000000707a820 */ /* 0x000fc80000400000 */
[----:B------:R-:W-:Y:S02]  /*04f0*/  @!P4 FMUL R6, R6, 16777216 ;  /* 0x4b8000000606c820 */ /* 0x000fe40000400000 */
[----:B------:R-:W2:Y:S01]  /*0500*/  MUFU.RCP R27, R4 ;  /* 0x00000004001b7308 */ /* 0x000ea20000001000 */
[----:B------:R-:W-:Y:S01]  /*0510*/  FADD R11, -R11, R15 ;  /* 0x0000000f0b0b7221 */ /* 0x000fe20000000100 */
[----:B------:R-:W-:-:S06]  /*0520*/  FSEL R15, R2, 1, P5 ;  /* 0x3f800000020f7808 */ /* 0x000fcc0002800000 */
[----:B------:R-:W3:Y:S01]  /*0530*/  MUFU.RCP R26, R7 ;  /* 0x00000007001a7308 */ /* 0x000ee20000001000 */
[----:B------:R-:W-:-:S07]  /*0540*/  @!P1 FMUL R12, R12, 16777216 ;  /* 0x4b8000000c0c9820 */ /* 0x000fce0000400000 */
[----:B------:R-:W5:Y:S01]  /*0550*/  MUFU.RCP R6, R6 ;  /* 0x0000000600067308 */ /* 0x000f620000001000 */
[----:B0-----:R-:W-:Y:S01]  /*0560*/  FMUL R12, R5, R12 ;  /* 0x0000000c050c7220 */ /* 0x001fe20000400000 */
[----:B------:R-:W-:Y:S01]  /*0570*/  @!P3 FMUL R14, R14, 16777216 ;  /* 0x4b8000000e0eb820 */ /* 0x000fe20000400000 */
[----:B------:R-:W-:Y:S01]  /*0580*/  @!P2 FMUL R13, R13, 16777216 ;  /* 0x4b8000000d0da820 */ /* 0x000fe20000400000 */
[----:B------:R-:W-:Y:S01]  /*0590*/  @!P4 FMUL R15, R15, 16777216 ;  /* 0x4b8000000f0fc820 */ /* 0x000fe20000400000 */
[----:B------:R-:W-:Y:S01]  /*05a0*/  FMUL R12, R12, R9 ;  /* 0x000000090c0c7220 */ /* 0x000fe20000400000 */
[----:B--2---:R-:W-:Y:S01]  /*05b0*/  FMUL R27, R27, R14 ;  /* 0x0000000e1b1b7220 */ /* 0x004fe20000400000 */
[----:B---3--:R-:W-:Y:S02]  /*05c0*/  FMUL R26, R26, R13 ;  /* 0x0000000d1a1a7220 */ /* 0x008fe40000400000 */
[----:B----4-:R-:W-:Y:S01]  /*05d0*/  FFMA R12, R12, R17, R21 ;  /* 0x000000110c0c7223 */ /* 0x010fe20000000015 */
[----:B------:R-:W-:Y:S01]  /*05e0*/  FMUL R27, R27, R8 ;  /* 0x000000081b1b7220 */ /* 0x000fe20000400000 */
[----:B------:R-:W-:Y:S01]  /*05f0*/  FMUL R26, R26, R11 ;  /* 0x0000000b1a1a7220 */ /* 0x000fe20000400000 */
[----:B-----5:R-:W-:-:S04]  /*0600*/  FMUL R15, R6, R15 ;  /* 0x0000000f060f7220 */ /* 0x020fc80000400000 */
[----:B------:R-:W-:Y:S01]  /*0610*/  FMUL R15, R15, R10 ;  /* 0x0000000a0f0f7220 */ /* 0x000fe20000400000 */
[----:B------:R-:W-:Y:S01]  /*0620*/  FFMA R16, R27, R16, R20 ;  /* 0x000000101b107223 */ /* 0x000fe20000000014 */
[----:B------:R-:W-:Y:S01]  /*0630*/  FFMA R19, R26, R19, R23 ;  /* 0x000000131a137223 */ /* 0x000fe20000000017 */
[----:B------:R-:W-:Y:S01]  /*0640*/  FSETP.GEU.AND P1, PT, R12, RZ, PT ;  /* 0x000000ff0c00720b */ /* 0x000fe20003f2e000 */
[----:B------:R-:W-:Y:S02]  /*0650*/  FFMA R15, R15, R18, R22 ;  /* 0x000000120f0f7223 */ /* 0x000fe40000000016 */
[----:B------:R-:W-:Y:S02]  /*0660*/  FSETP.GEU.AND P3, PT, R16, RZ, PT ;  /* 0x000000ff1000720b */ /* 0x000fe40003f6e000 */
[----:B------:R-:W-:Y:S02]  /*0670*/  FSEL R12, R12, RZ, P1 ;  /* 0x000000ff0c0c7208 */ /* 0x000fe40000800000 */
[----:B------:R-:W-:-:S02]  /*0680*/  FSETP.GEU.AND P2, PT, R15, RZ, PT ;  /* 0x000000ff0f00720b */ /* 0x000fc40003f4e000 */
[----:B------:R-:W-:Y:S02]  /*0690*/  FSETP.GEU.AND P1, PT, R19, RZ, PT ;  /* 0x000000ff1300720b */ /* 0x000fe40003f2e000 */
[----:B------:R-:W-:Y:S02]  /*06a0*/  FSEL R16, R16, RZ, P3 ;  /* 0x000000ff10107208 */ /* 0x000fe40001800000 */
[----:B------:R-:W-:Y:S02]  /*06b0*/  FSEL R15, R15, RZ, P2 ;  /* 0x000000ff0f0f7208 */ /* 0x000fe40001000000 */
[----:B------:R-:W-:Y:S01]  /*06c0*/  FSEL R19, R19, RZ, P1 ;  /* 0x000000ff13137208 */ /* 0x000fe20000800000 */
[----:B------:R-:W-:Y:S04]  /*06d0*/  STS [R25], R16 ;  /* 0x0000001019007388 */ /* 0x000fe80000000800 */
[----:B------:R-:W-:Y:S04]  /*06e0*/  STS [R25+0x8], R12 ;  /* 0x0000080c19007388 */ /* 0x000fe80000000800 */
[----:B------:R0:W-:Y:S04]  /*06f0*/  STS [R25+0x10], R15 ;  /* 0x0000100f19007388 */ /* 0x0001e80000000800 */
[----:B------:R-:W-:Y:S01]  /*0700*/  STS [R25+0x18], R19 ;  /* 0x0000181319007388 */ /* 0x000fe20000000800 */
[----:B-1----:R-:W-:-:S04]  /*0710*/  LOP3.LUT R7, R3, 0x7f, RZ, 0xc0, !PT ;  /* 0x0000007f03077812 */ /* 0x002fc800078ec0ff */
[C---:B------:R-:W-:Y:S02]  /*0720*/  LOP3.LUT R4, R7.reuse, 0x80, RZ, 0xfc, !PT ;  /* 0x0000008007047812 */ /* 0x040fe400078efcff */
[C---:B------:R-:W-:Y:S02]  /*0730*/  LOP3.LUT R2, R7.reuse, 0x100, RZ, 0xfc, !PT ;  /* 0x0000010007027812 */ /* 0x040fe400078efcff */
[----:B------:R-:W-:Y:S01]  /*0740*/  LEA R6, R7, UR4, 0x3 ;  /* 0x0000000407067c11 */ /* 0x000fe2000f8e18ff */
[----:B------:R-:W-:Y:S01]  /*0750*/  BAR.SYNC.DEFER_BLOCKING 0x0 ;  /* 0x0000000000007b1d */ /* 0x000fe20000010000 */
[----:B------:R-:W-:Y:S02]  /*0760*/  LEA R8, R4, UR4, 0x3 ;  /* 0x0000000404087c11 */ /* 0x000fe4000f8e18ff */
[----:B------:R-:W-:-:S05]  /*0770*/  LEA R2, R2, UR4, 0x3 ;  /* 0x0000000402027c11 */ /* 0x000fca000f8e18ff */
[----:B------:R-:W1:Y:S01]  /*0780*/  LDC.64 R4, c[0x0][0x238] ;  /* 0x00008e00ff047b82 */ /* 0x000e620000000a00 */
[----:B------:R-:W2:Y:S04]  /*0790*/  LDS R17, [R6] ;  /* 0x0000000006117984 */ /* 0x000ea80000000800 */
[----:B------:R-:W3:Y:S04]  /*07a0*/  LDS R21, [R8] ;  /* 0x0000000008157984 */ /* 0x000ee80000000800 */
[----:B------:R1:W4:Y:S01]  /*07b0*/  LDS R23, [R2] ;  /* 0x0000000002177984 */ /* 0x0003220000000800 */
[----:B------:R-:W-:-:S02]  /*07c0*/  LOP3.LUT R13, R24, 0x7f, R3, 0xf8, !PT ;  /* 0x0000007f180d7812 */ /* 0x000fc400078ef803 */
[----:B------:R-:W-:Y:S02]  /*07d0*/  LOP3.LUT R9, R24, 0x80, R7, 0xfe, !PT ;  /* 0x0000008018097812 */ /* 0x000fe400078efe07 */
[----:B------:R-:W-:Y:S02]  /*07e0*/  LOP3.LUT R3, R24, 0x100, R7, 0xfe, !PT ;  /* 0x0000010018037812 */ /* 0x000fe400078efe07 */
[----:B------:R-:W-:Y:S02]  /*07f0*/  LOP3.LUT R11, R24, 0x180, R7, 0xfe, !PT ;  /* 0x00000180180b7812 */ /* 0x000fe400078efe07 */
[----:B------:R-:W-:Y:S02]  /*0800*/  ISETP.LT.AND P3, PT, R13, 0xd00, !P0 ;  /* 0x00000d000d00780c */ /* 0x000fe40004761270 */
[----:B------:R-:W-:Y:S02]  /*0810*/  ISETP.LT.AND P2, PT, R9, 0xd00, !P0 ;  /* 0x00000d000900780c */ /* 0x000fe40004741270 */
[----:B------:R-:W-:Y:S01]  /*0820*/  ISETP.LT.AND P1, PT, R3, 0xd00, !P0 ;  /* 0x00000d000300780c */ /* 0x000fe20004721270 */
[--C-:B------:R-:W-:Y:S01]  /*0830*/  IMAD R13, R13, 0x10, R0.reuse ;  /* 0x000000100d0d7824 */ /* 0x100fe200078e0200 */
[----:B------:R-:W-:Y:S01]  /*0840*/  ISETP.LT.AND P0, PT, R11, 0xd00, !P0 ;  /* 0x00000d000b00780c */ /* 0x000fe20004701270 */
[----:B------:R-:W-:-:S02]  /*0850*/  IMAD R9, R9, 0x10, R0 ;  /* 0x0000001009097824 */ /* 0x000fc400078e0200 */
[----:B0-----:R-:W-:Y:S01]  /*0860*/  IMAD R15, R3, 0x10, R0 ;  /* 0x00000010030f7824 */ /* 0x001fe200078e0200 */
[----:B------:R-:W-:Y:S01]  /*0870*/  LOP3.LUT R10, R7, 0x180, RZ, 0xfc, !PT ;  /* 0x00000180070a7812 */ /* 0x000fe200078efcff */
[----:B-1----:R-:W-:-:S04]  /*0880*/  IMAD.WIDE R2, R13, 0x4, R4 ;  /* 0x000000040d027825 */ /* 0x002fc800078e0204 */
[----:B------:R-:W-:-:S04]  /*0890*/  IMAD.WIDE R8, R9, 0x4, R4 ;  /* 0x0000000409087825 */ /* 0x000fc800078e0204 */
[----:B------:R-:W-:Y:S01]  /*08a0*/  IMAD.WIDE R6, R15, 0x4, R4 ;  /* 0x000000040f067825 */ /* 0x000fe200078e0204 */
[----:B------:R-:W-:Y:S01]  /*08b0*/  LEA R10, R10, UR4, 0x3 ;  /* 0x000000040a0a7c11 */ /* 0x000fe2000f8e18ff */
[----:B--2---:R0:W-:Y:S04]  /*08c0*/  @P3 STG.E desc[UR6][R2.64], R17 ;  /* 0x0000001102003986 */ /* 0x0041e8000c101906 */
[----:B---3--:R0:W-:Y:S04]  /*08d0*/  @P2 STG.E desc[UR6][R8.64], R21 ;  /* 0x0000001508002986 */ /* 0x0081e8000c101906 */
[----:B----4-:R0:W-:Y:S02]  /*08e0*/  @P1 STG.E desc[UR6][R6.64], R23 ;  /* 0x0000001706001986 */ /* 0x0101e4000c101906 */
[----:B0-----:R-:W-:Y:S05]  /*08f0*/  @!P0 EXIT ;  /* 0x000000000000894d */ /* 0x001fea0003800000 */
[----:B0-----:R-:W0:Y:S01]  /*0900*/  LDS R3, [R10] ;  /* 0x000000000a037984 */ /* 0x001e220000000800 */
[----:B------:R-:W-:-:S04]  /*0910*/  IMAD R11, R11, 0x10, R0 ;  /* 0x000000100b0b7824 */ /* 0x000fc800078e0200 */
[----:B------:R-:W-:-:S05]  /*0920*/  IMAD.WIDE R4, R11, 0x4, R4 ;  /* 0x000000040b047825 */ /* 0x000fca00078e0204 */
[----:B0-----:R-:W-:Y:S01]  /*0930*/  STG.E desc[UR6][R4.64], R3 ;  /* 0x0000000304007986 */ /* 0x001fe2000c101906 */
[----:B------:R-:W-:Y:S05]  /*0940*/  EXIT ;  /* 0x000000000000794d */ /* 0x000fea0003800000 */
.L_x_0:
[----:B------:R-:W-:-:S00]  /*0950*/  BRA `(.L_x_0) ;  /* 0xfffffffc00fc7947 */ /* 0x000fc0000383ffff */
[----:B------:R-:W-:-:S00]  /*0960*/  NOP ;  /* 0x0000000000007918 */ /* 0x000fc00000000000 */
        /* <DEDUP_REMOVED lines=9> */
.L_x_1:


//--------------------- .nv.global.init           --------------------------
	.section	.nv.global.init,"aw",@progbits
.nv.global.init:
	.type		_$_str,@object
	.size		_$_str,(_$_str_$_2 - _$_str)
_$_str:
        /*0000*/ 	.byte	0x5f, 0x5f, 0x43, 0x55, 0x44, 0x41, 0x5f, 0x46, 0x54, 0x5a, 0x00
	.type		_$_str_$_2,@object
	.size		_$_str_$_2,(.L_1 - _$_str_$_2)
_$_str_$_2:
        /*000b*/ 	.byte	0x5f, 0x5f, 0x43, 0x55, 0x44, 0x41, 0x5f, 0x50, 0x52, 0x45, 0x43, 0x5f, 0x53, 0x51, 0x52, 0x54
        /*001b*/ 	.byte	0x00
.L_1:


//--------------------- .nv.shared.triton_poi_fused__native_batch_norm_legit_no_training_relu_51 --------------------------
	.section	.nv.shared.triton_poi_fused__native_batch_norm_legit_no_training_relu_51,"aw",@nobits
	.sectionflags	@""
	.align	16
	.zero		1024


//--------------------- .nv.constant0.triton_poi_fused__native_batch_norm_legit_no_training_relu_51 --------------------------
	.section	.nv.constant0.triton_poi_fused__native_batch_norm_legit_no_training_relu_51,"a",@progbits
	.sectionflags	@""
	.align	4
.nv.constant0.triton_poi_fused__native_batch_norm_legit_no_training_relu_51:
	.zero		584
